//
// Generated by NVIDIA NVVM Compiler
//
// Compiler Build ID: CL-36424714
// Cuda compilation tools, release 13.0, V13.0.88
// Based on NVVM 20.0.0
//

.version 9.0
.target sm_100
.address_size 64

	// .globl	_Z7MemzeroPf

.visible .entry _Z7MemzeroPf(
	.param .u64 .ptr .align 1 _Z7MemzeroPf_param_0
)
{
	.reg .b32 	%r<5>;
	.reg .b32 	%f<2>;
	.reg .b64 	%rd<4>;

	ld.param.u64 	%rd2, [_Z7MemzeroPf_param_0];
	mov.u32 	%r1, %ctaid.x;
	mov.u32 	%r2, %tid.x;
	mov.u32 	%r3, %ntid.x;
	mad.lo.s32 	%r4, %r1, %r3, %r2;
	mul.wide.u32 	%rd3, %r4, 4;
	add.s64 	%rd1, %rd2, %rd3;
	mov.f32 	%f1, 0f00000000;
	// begin inline asm
	st.global.wt.f32 [%rd1], %f1;
	// end inline asm
	ret;

}
	// .globl	_Z4AxpyIL7CacheOp0EEvfPKfPf
.visible .entry _Z4AxpyIL7CacheOp0EEvfPKfPf(
	.param .f32 _Z4AxpyIL7CacheOp0EEvfPKfPf_param_0,
	.param .u64 .ptr .align 1 _Z4AxpyIL7CacheOp0EEvfPKfPf_param_1,
	.param .u64 .ptr .align 1 _Z4AxpyIL7CacheOp0EEvfPKfPf_param_2
)
{
	.reg .b32 	%r<8>;
	.reg .b32 	%f<10>;
	.reg .b64 	%rd<6>;

	ld.param.f32 	%f9, [_Z4AxpyIL7CacheOp0EEvfPKfPf_param_0];
	ld.param.u64 	%rd3, [_Z4AxpyIL7CacheOp0EEvfPKfPf_param_1];
	ld.param.u64 	%rd4, [_Z4AxpyIL7CacheOp0EEvfPKfPf_param_2];
	mov.u32 	%r1, %ctaid.x;
	mov.u32 	%r2, %tid.x;
	shl.b32 	%r3, %r2, 2;
	mov.u32 	%r4, %ntid.x;
	mul.lo.s32 	%r5, %r4, %r1;
	shl.b32 	%r6, %r5, 2;
	add.s32 	%r7, %r6, %r3;
	mul.wide.u32 	%rd5, %r7, 4;
	add.s64 	%rd1, %rd3, %rd5;
	add.s64 	%rd2, %rd4, %rd5;
	// begin inline asm
	ld.global.cg.v4.f32 {%f1,%f2,%f3,%f4}, [%rd1];
	// end inline asm
	mul.f32 	%f5, %f9, %f1;
	mul.f32 	%f6, %f9, %f2;
	mul.f32 	%f7, %f9, %f3;
	mul.f32 	%f8, %f9, %f4;
	// begin inline asm
	st.global.cg.v4.f32 [%rd2], {%f5,%f6,%f7,%f8};
	// end inline asm
	ret;

}
	// .globl	_Z4AxpyIL7CacheOp1EEvfPKfPf
.visible .entry _Z4AxpyIL7CacheOp1EEvfPKfPf(
	.param .f32 _Z4AxpyIL7CacheOp1EEvfPKfPf_param_0,
	.param .u64 .ptr .align 1 _Z4AxpyIL7CacheOp1EEvfPKfPf_param_1,
	.param .u64 .ptr .align 1 _Z4AxpyIL7CacheOp1EEvfPKfPf_param_2
)
{
	.reg .b32 	%r<8>;
	.reg .b32 	%f<10>;
	.reg .b64 	%rd<6>;

	ld.param.f32 	%f9, [_Z4AxpyIL7CacheOp1EEvfPKfPf_param_0];
	ld.param.u64 	%rd3, [_Z4AxpyIL7CacheOp1EEvfPKfPf_param_1];
	ld.param.u64 	%rd4, [_Z4AxpyIL7CacheOp1EEvfPKfPf_param_2];
	mov.u32 	%r1, %ctaid.x;
	mov.u32 	%r2, %tid.x;
	shl.b32 	%r3, %r2, 2;
	mov.u32 	%r4, %ntid.x;
	mul.lo.s32 	%r5, %r4, %r1;
	shl.b32 	%r6, %r5, 2;
	add.s32 	%r7, %r6, %r3;
	mul.wide.u32 	%rd5, %r7, 4;
	add.s64 	%rd1, %rd3, %rd5;
	add.s64 	%rd2, %rd4, %rd5;
	// begin inline asm
	ld.global.cs.v4.f32 {%f1,%f2,%f3,%f4}, [%rd1];
	// end inline asm
	mul.f32 	%f5, %f9, %f1;
	mul.f32 	%f6, %f9, %f2;
	mul.f32 	%f7, %f9, %f3;
	mul.f32 	%f8, %f9, %f4;
	// begin inline asm
	st.global.cs.v4.f32 [%rd2], {%f5,%f6,%f7,%f8};
	// end inline asm
	ret;

}


// ===== COMPILED SASS (sm_100) =====

	.target	sm_100

	.elftype	@"ET_EXEC"


//--------------------- .note.nv.tkinfo           --------------------------
	.section	.note.nv.tkinfo,"",@"SHT_NOTE"
	.sectionflags	@"SHF_NOTE_NV_TKINFO"
	.tkinfo
        /*0018*/ 	.word	0x00000002
        /*0030*/ 	.string	""
        /*0030*/ 	.string	"ptxas"
        /*0030*/ 	.string	"Cuda compilation tools, release 13.0, V13.0.88"
        /*0030*/ 	.string	"Build cuda_13.0.r13.0/compiler.36424714_0"
        /*0030*/ 	.string	"-arch sm_100 -m 64 "



//--------------------- .note.nv.cuinfo           --------------------------
	.section	.note.nv.cuinfo,"",@"SHT_NOTE"
	.sectionflags	@"SHF_NOTE_NV_CUINFO"
        /*0018*/ 	.short	0x0002
        /*001a*/ 	.short	0x0064
        /*001c*/ 	.short	0x0082
	.zero		2


//--------------------- .nv.info                  --------------------------
	.section	.nv.info,"",@"SHT_CUDA_INFO"
	.align	4


	//----- nvinfo : EIATTR_REGCOUNT
	.align		4
        /*0000*/ 	.byte	0x04, 0x2f
        /*0002*/ 	.short	(.L_1 - .L_0)
	.align		4
.L_0:
        /*0004*/ 	.word	index@(_Z7MemzeroPf)
        /*0008*/ 	.word	0x00000008


	//----- nvinfo : EIATTR_FRAME_SIZE
	.align		4
.L_1:
        /*000c*/ 	.byte	0x04, 0x11
        /*000e*/ 	.short	(.L_3 - .L_2)
	.align		4
.L_2:
        /*0010*/ 	.word	index@(_Z7MemzeroPf)
        /*0014*/ 	.word	0x00000000


	//----- nvinfo : EIATTR_REGCOUNT
	.align		4
.L_3:
        /*0018*/ 	.byte	0x04, 0x2f
        /*001a*/ 	.short	(.L_5 - .L_4)
	.align		4
.L_4:
        /*001c*/ 	.word	index@(_Z4AxpyIL7CacheOp0EEvfPKfPf)
        /*0020*/ 	.word	0x0000000e


	//----- nvinfo : EIATTR_FRAME_SIZE
	.align		4
.L_5:
        /*0024*/ 	.byte	0x04, 0x11
        /*0026*/ 	.short	(.L_7 - .L_6)
	.align		4
.L_6:
        /*0028*/ 	.word	index@(_Z4AxpyIL7CacheOp0EEvfPKfPf)
        /*002c*/ 	.word	0x00000000


	//----- nvinfo : EIATTR_REGCOUNT
	.align		4
.L_7:
        /*0030*/ 	.byte	0x04, 0x2f
        /*0032*/ 	.short	(.L_9 - .L_8)
	.align		4
.L_8:
        /*0034*/ 	.word	index@(_Z4AxpyIL7CacheOp1EEvfPKfPf)
        /*0038*/ 	.word	0x0000000e


	//----- nvinfo : EIATTR_FRAME_SIZE
	.align		4
.L_9:
        /*003c*/ 	.byte	0x04, 0x11
        /*003e*/ 	.short	(.L_11 - .L_10)
	.align		4
.L_10:
        /*0040*/ 	.word	index@(_Z4AxpyIL7CacheOp1EEvfPKfPf)
        /*0044*/ 	.word	0x00000000


	//----- nvinfo : EIATTR_MIN_STACK_SIZE
	.align		4
.L_11:
        /*0048*/ 	.byte	0x04, 0x12
        /*004a*/ 	.short	(.L_13 - .L_12)
	.align		4
.L_12:
        /*004c*/ 	.word	index@(_Z4AxpyIL7CacheOp1EEvfPKfPf)
        /*0050*/ 	.word	0x00000000


	//----- nvinfo : EIATTR_MIN_STACK_SIZE
	.align		4
.L_13:
        /*0054*/ 	.byte	0x04, 0x12
        /*0056*/ 	.short	(.L_15 - .L_14)
	.align		4
.L_14:
        /*0058*/ 	.word	index@(_Z4AxpyIL7CacheOp0EEvfPKfPf)
        /*005c*/ 	.word	0x00000000


	//----- nvinfo : EIATTR_MIN_STACK_SIZE
	.align		4
.L_15:
        /*0060*/ 	.byte	0x04, 0x12
        /*0062*/ 	.short	(.L_17 - .L_16)
	.align		4
.L_16:
        /*0064*/ 	.word	index@(_Z7MemzeroPf)
        /*0068*/ 	.word	0x00000000
.L_17:


//--------------------- .nv.compat                --------------------------
	.section	.nv.compat,"",@"SHT_CUDA_COMPAT_INFO"
	.align	4
        /*0000*/ 	.byte	0x02, 0x09, 0x00, 0x00, 0x02, 0x02, 0x01, 0x00, 0x02, 0x05, 0x05, 0x00, 0x03, 0x07, 0x01, 0x01
        /*0010*/ 	.byte	0x02, 0x03, 0x00, 0x00, 0x02, 0x06, 0x01, 0x00, 0x04, 0x0b, 0x08, 0x00, 0x09, 0x00, 0x00, 0x00
        /*0020*/ 	.byte	0x00, 0x00, 0x00, 0x00


//--------------------- .nv.info._Z4AxpyIL7CacheOp1EEvfPKfPf --------------------------
	.section	.nv.info._Z4AxpyIL7CacheOp1EEvfPKfPf,"",@"SHT_CUDA_INFO"
	.sectionflags	@""
	.align	4


	//----- nvinfo : EIATTR_CUDA_API_VERSION
	.align		4
        /*0000*/ 	.byte	0x04, 0x37
        /*0002*/ 	.short	(.L_19 - .L_18)
.L_18:
        /*0004*/ 	.word	0x00000082


	//----- nvinfo : EIATTR_KPARAM_INFO
	.align		4
.L_19:
        /*0008*/ 	.byte	0x04, 0x17
        /*000a*/ 	.short	(.L_21 - .L_20)
.L_20:
        /*000c*/ 	.word	0x00000000
        /*0010*/ 	.short	0x0002
        /*0012*/ 	.short	0x0010
        /*0014*/ 	.byte	0x00, 0xf5, 0x21, 0x00


	//----- nvinfo : EIATTR_KPARAM_INFO
	.align		4
.L_21:
        /*0018*/ 	.byte	0x04, 0x17
        /*001a*/ 	.short	(.L_23 - .L_22)
.L_22:
        /*001c*/ 	.word	0x00000000
        /*0020*/ 	.short	0x0001
        /*0022*/ 	.short	0x0008
        /*0024*/ 	.byte	0x00, 0xf5, 0x21, 0x00


	//----- nvinfo : EIATTR_KPARAM_INFO
	.align		4
.L_23:
        /*0028*/ 	.byte	0x04, 0x17
        /*002a*/ 	.short	(.L_25 - .L_24)
.L_24:
        /*002c*/ 	.word	0x00000000
        /*0030*/ 	.short	0x0000
        /*0032*/ 	.short	0x0000
        /*0034*/ 	.byte	0x00, 0xf0, 0x11, 0x00


	//----- nvinfo : EIATTR_SPARSE_MMA_MASK
	.align		4
.L_25:
        /*0038*/ 	.byte	0x03, 0x50
        /*003a*/ 	.short	0x0000


	//----- nvinfo : EIATTR_MAXREG_COUNT
	.align		4
        /*003c*/ 	.byte	0x03, 0x1b
        /*003e*/ 	.short	0x00ff


	//----- nvinfo : EIATTR_MERCURY_ISA_VERSION
	.align		4
        /*0040*/ 	.byte	0x03, 0x5f
        /*0042*/ 	.short	0x0101


	//----- nvinfo : EIATTR_VRC_CTA_INIT_COUNT
	.align		4
        /*0044*/ 	.byte	0x02, 0x4a
	.zero		1
	.zero		1


	//----- nvinfo : EIATTR_EXIT_INSTR_OFFSETS
	.align		4
        /*0048*/ 	.byte	0x04, 0x1c
        /*004a*/ 	.short	(.L_27 - .L_26)


	//   ....[0]....
.L_26:
        /*004c*/ 	.word	0x00000120


	//----- nvinfo : EIATTR_CBANK_PARAM_SIZE
	.align		4
.L_27:
        /*0050*/ 	.byte	0x03, 0x19
        /*0052*/ 	.short	0x0018


	//----- nvinfo : EIATTR_PARAM_CBANK
	.align		4
        /*0054*/ 	.byte	0x04, 0x0a
        /*0056*/ 	.short	(.L_29 - .L_28)
	.align		4
.L_28:
        /*0058*/ 	.word	index@(.nv.constant0._Z4AxpyIL7CacheOp1EEvfPKfPf)
        /*005c*/ 	.short	0x0380
        /*005e*/ 	.short	0x0018


	//----- nvinfo : EIATTR_SW_WAR
	.align		4
.L_29:
        /*0060*/ 	.byte	0x04, 0x36
        /*0062*/ 	.short	(.L_31 - .L_30)
.L_30:
        /*0064*/ 	.word	0x00000008
.L_31:


//--------------------- .nv.info._Z4AxpyIL7CacheOp0EEvfPKfPf --------------------------
	.section	.nv.info._Z4AxpyIL7CacheOp0EEvfPKfPf,"",@"SHT_CUDA_INFO"
	.sectionflags	@""
	.align	4


	//----- nvinfo : EIATTR_CUDA_API_VERSION
	.align		4
        /*0000*/ 	.byte	0x04, 0x37
        /*0002*/ 	.short	(.L_33 - .L_32)
.L_32:
        /*0004*/ 	.word	0x00000082


	//----- nvinfo : EIATTR_KPARAM_INFO
	.align		4
.L_33:
        /*0008*/ 	.byte	0x04, 0x17
        /*000a*/ 	.short	(.L_35 - .L_34)
.L_34:
        /*000c*/ 	.word	0x00000000
        /*0010*/ 	.short	0x0002
        /*0012*/ 	.short	0x0010
        /*0014*/ 	.byte	0x00, 0xf5, 0x21, 0x00


	//----- nvinfo : EIATTR_KPARAM_INFO
	.align		4
.L_35:
        /*0018*/ 	.byte	0x04, 0x17
        /*001a*/ 	.short	(.L_37 - .L_36)
.L_36:
        /*001c*/ 	.word	0x00000000
        /*0020*/ 	.short	0x0001
        /*0022*/ 	.short	0x0008
        /*0024*/ 	.byte	0x00, 0xf5, 0x21, 0x00


	//----- nvinfo : EIATTR_KPARAM_INFO
	.align		4
.L_37:
        /*0028*/ 	.byte	0x04, 0x17
        /*002a*/ 	.short	(.L_39 - .L_38)
.L_38:
        /*002c*/ 	.word	0x00000000
        /*0030*/ 	.short	0x0000
        /*0032*/ 	.short	0x0000
        /*0034*/ 	.byte	0x00, 0xf0, 0x11, 0x00


	//----- nvinfo : EIATTR_SPARSE_MMA_MASK
	.align		4
.L_39:
        /*0038*/ 	.byte	0x03, 0x50
        /*003a*/ 	.short	0x0000


	//----- nvinfo : EIATTR_MAXREG_COUNT
	.align		4
        /*003c*/ 	.byte	0x03, 0x1b
        /*003e*/ 	.short	0x00ff


	//----- nvinfo : EIATTR_MERCURY_ISA_VERSION
	.align		4
        /*0040*/ 	.byte	0x03, 0x5f
        /*0042*/ 	.short	0x0101


	//----- nvinfo : EIATTR_VRC_CTA_INIT_COUNT
	.align		4
        /*0044*/ 	.byte	0x02, 0x4a
	.zero		1
	.zero		1


	//----- nvinfo : EIATTR_EXIT_INSTR_OFFSETS
	.align		4
        /*0048*/ 	.byte	0x04, 0x1c
        /*004a*/ 	.short	(.L_41 - .L_40)


	//   ....[0]....
.L_40:
        /*004c*/ 	.word	0x00000120


	//----- nvinfo : EIATTR_CBANK_PARAM_SIZE
	.align		4
.L_41:
        /*0050*/ 	.byte	0x03, 0x19
        /*0052*/ 	.short	0x0018


	//----- nvinfo : EIATTR_PARAM_CBANK
	.align		4
        /*0054*/ 	.byte	0x04, 0x0a
        /*0056*/ 	.short	(.L_43 - .L_42)
	.align		4
.L_42:
        /*0058*/ 	.word	index@(.nv.constant0._Z4AxpyIL7CacheOp0EEvfPKfPf)
        /*005c*/ 	.short	0x0380
        /*005e*/ 	.short	0x0018


	//----- nvinfo : EIATTR_SW_WAR
	.align		4
.L_43:
        /*0060*/ 	.byte	0x04, 0x36
        /*0062*/ 	.short	(.L_45 - .L_44)
.L_44:
        /*0064*/ 	.word	0x00000008
.L_45:


//--------------------- .nv.info._Z7MemzeroPf     --------------------------
	.section	.nv.info._Z7MemzeroPf,"",@"SHT_CUDA_INFO"
	.sectionflags	@""
	.align	4


	//----- nvinfo : EIATTR_CUDA_API_VERSION
	.align		4
        /*0000*/ 	.byte	0x04, 0x37
        /*0002*/ 	.short	(.L_47 - .L_46)
.L_46:
        /*0004*/ 	.word	0x00000082


	//----- nvinfo : EIATTR_KPARAM_INFO
	.align		4
.L_47:
        /*0008*/ 	.byte	0x04, 0x17
        /*000a*/ 	.short	(.L_49 - .L_48)
.L_48:
        /*000c*/ 	.word	0x00000000
        /*0010*/ 	.short	0x0000
        /*0012*/ 	.short	0x0000
        /*0014*/ 	.byte	0x00, 0xf5, 0x21, 0x00


	//----- nvinfo : EIATTR_SPARSE_MMA_MASK
	.align		4
.L_49:
        /*0018*/ 	.byte	0x03, 0x50
        /*001a*/ 	.short	0x0000


	//----- nvinfo : EIATTR_MAXREG_COUNT
	.align		4
        /*001c*/ 	.byte	0x03, 0x1b
        /*001e*/ 	.short	0x00ff


	//----- nvinfo : EIATTR_MERCURY_ISA_VERSION
	.align		4
        /*0020*/ 	.byte	0x03, 0x5f
        /*0022*/ 	.short	0x0101


	//----- nvinfo : EIATTR_VRC_CTA_INIT_COUNT
	.align		4
        /*0024*/ 	.byte	0x02, 0x4a
	.zero		1
	.zero		1


	//----- nvinfo : EIATTR_EXIT_INSTR_OFFSETS
	.align		4
        /*0028*/ 	.byte	0x04, 0x1c
        /*002a*/ 	.short	(.L_51 - .L_50)


	//   ....[0]....
.L_50:
        /*002c*/ 	.word	0x00000090


	//----- nvinfo : EIATTR_CBANK_PARAM_SIZE
	.align		4
.L_51:
        /*0030*/ 	.byte	0x03, 0x19
        /*0032*/ 	.short	0x0008


	//----- nvinfo : EIATTR_PARAM_CBANK
	.align		4
        /*0034*/ 	.byte	0x04, 0x0a
        /*0036*/ 	.short	(.L_53 - .L_52)
	.align		4
.L_52:
        /*0038*/ 	.word	index@(.nv.constant0._Z7MemzeroPf)
        /*003c*/ 	.short	0x0380
        /*003e*/ 	.short	0x0008


	//----- nvinfo : EIATTR_SW_WAR
	.align		4
.L_53:
        /*0040*/ 	.byte	0x04, 0x36
        /*0042*/ 	.short	(.L_55 - .L_54)
.L_54:
        /*0044*/ 	.word	0x00000008
.L_55:


//--------------------- .nv.callgraph             --------------------------
	.section	.nv.callgraph,"",@"SHT_CUDA_CALLGRAPH"
	.align	4
	.sectionentsize	8
	.align		4
        /*0000*/ 	.word	0x00000000
	.align		4
        /*0004*/ 	.word	0xffffffff
	.align		4
        /*0008*/ 	.word	0x00000000
	.align		4
        /*000c*/ 	.word	0xfffffffe
	.align		4
        /*0010*/ 	.word	0x00000000
	.align		4
        /*0014*/ 	.word	0xfffffffd
	.align		4
        /*0018*/ 	.word	0x00000000
	.align		4
        /*001c*/ 	.word	0xfffffffc


//--------------------- .text._Z4AxpyIL7CacheOp1EEvfPKfPf --------------------------
	.section	.text._Z4AxpyIL7CacheOp1EEvfPKfPf,"ax",@progbits
	.align	128
        .global         _Z4AxpyIL7CacheOp1EEvfPKfPf
        .type           _Z4AxpyIL7CacheOp1EEvfPKfPf,@function
        .size           _Z4AxpyIL7CacheOp1EEvfPKfPf,(.L_x_3 - _Z4AxpyIL7CacheOp1EEvfPKfPf)
        .other          _Z4AxpyIL7CacheOp1EEvfPKfPf,@"STO_CUDA_ENTRY STV_DEFAULT"
_Z4AxpyIL7CacheOp1EEvfPKfPf:
.text._Z4AxpyIL7CacheOp1EEvfPKfPf:
[----:B------:R-:W-:Y:S01]  /*0000*/  LDC R1, c[0x0][0x37c] ;  /* 0x0000df00ff017b82 */ /* 0x000fe20000000800 */
[----:B------:R-:W0:Y:S07]  /*0010*/  S2R R0, SR_TID.X ;  /* 0x0000000000007919 */ /* 0x000e2e0000002100 */
[----:B------:R-:W0:Y:S01]  /*0020*/  S2UR UR6, SR_CTAID.X ;  /* 0x00000000000679c3 */ /* 0x000e220000002500 */
[----:B------:R-:W1:Y:S07]  /*0030*/  LDCU.64 UR4, c[0x0][0x358] ;  /* 0x00006b00ff0477ac */ /* 0x000e6e0008000a00 */
[----:B------:R-:W0:Y:S08]  /*0040*/  LDC R5, c[0x0][0x360] ;  /* 0x0000d800ff057b82 */ /* 0x000e300000000800 */
[----:B------:R-:W2:Y:S01]  /*0050*/  LDC.64 R2, c[0x0][0x388] ;  /* 0x0000e200ff027b82 */ /* 0x000ea20000000a00 */
[----:B0-----:R-:W-:Y:S01]  /*0060*/  IMAD R0, R5, UR6, R0 ;  /* 0x0000000605007c24 */ /* 0x001fe2000f8e0200 */
[----:B------:R-:W0:Y:S06]  /*0070*/  LDCU UR6, c[0x0][0x380] ;  /* 0x00007000ff0677ac */ /* 0x000e2c0008000800 */
[----:B------:R-:W3:Y:S01]  /*0080*/  LDC.64 R4, c[0x0][0x390] ;  /* 0x0000e400ff047b82 */ /* 0x000ee20000000a00 */
[----:B------:R-:W-:-:S05]  /*0090*/  SHF.L.U32 R7, R0, 0x2, RZ ;  /* 0x0000000200077819 */ /* 0x000fca00000006ff */
[----:B--2---:R-:W-:-:S05]  /*00a0*/  IMAD.WIDE.U32 R2, R7, 0x4, R2 ;  /* 0x0000000407027825 */ /* 0x004fca00078e0002 */
[----:B-1----:R-:W0:Y:S01]  /*00b0*/  LDG.E.EF.128 R8, desc[UR4][R2.64] ;  /* 0x0000000402087981 */ /* 0x002e22000c0e1d00 */
[----:B---3--:R-:W-:-:S04]  /*00c0*/  IMAD.WIDE.U32 R4, R7, 0x4, R4 ;  /* 0x0000000407047825 */ /* 0x008fc800078e0004 */
[----:B0-----:R-:W-:Y:S01]  /*00d0*/  FMUL R8, R8, UR6 ;  /* 0x0000000608087c20 */ /* 0x001fe20008400000 */
[----:B------:R-:W-:Y:S01]  /*00e0*/  FMUL R9, R9, UR6 ;  /* 0x0000000609097c20 */ /* 0x000fe20008400000 */
[----:B------:R-:W-:Y:S01]  /*00f0*/  FMUL R10, R10, UR6 ;  /* 0x000000060a0a7c20 */ /* 0x000fe20008400000 */
[----:B------:R-:W-:-:S05]  /*0100*/  FMUL R11, R11, UR6 ;  /* 0x000000060b0b7c20 */ /* 0x000fca0008400000 */
[----:B------:R-:W-:Y:S01]  /*0110*/  STG.E.EF.128 desc[UR4][R4.64], R8 ;  /* 0x0000000804007986 */ /* 0x000fe2000c001d04 */
[----:B------:R-:W-:Y:S05]  /*0120*/  EXIT ;  /* 0x000000000000794d */ /* 0x000fea0003800000 */
.L_x_0:
[----:B------:R-:W-:-:S00]  /*0130*/  BRA `(.L_x_0) ;  /* 0xfffffffc00fc7947 */ /* 0x000fc0000383ffff */
[----:B------:R-:W-:-:S00]  /*0140*/  NOP ;  /* 0x0000000000007918 */ /* 0x000fc00000000000 */
        /* <DEDUP_REMOVED lines=11> */
.L_x_3:


//--------------------- .text._Z4AxpyIL7CacheOp0EEvfPKfPf --------------------------
	.section	.text._Z4AxpyIL7CacheOp0EEvfPKfPf,"ax",@progbits
	.align	128
        .global         _Z4AxpyIL7CacheOp0EEvfPKfPf
        .type           _Z4AxpyIL7CacheOp0EEvfPKfPf,@function
        .size           _Z4AxpyIL7CacheOp0EEvfPKfPf,(.L_x_4 - _Z4AxpyIL7CacheOp0EEvfPKfPf)
        .other          _Z4AxpyIL7CacheOp0EEvfPKfPf,@"STO_CUDA_ENTRY STV_DEFAULT"
_Z4AxpyIL7CacheOp0EEvfPKfPf:
.text._Z4AxpyIL7CacheOp0EEvfPKfPf:
        /* <DEDUP_REMOVED lines=11> */
[----:B-1----:R-:W0:Y:S01]  /*00b0*/  LDG.E.128.STRONG.GPU R8, desc[UR4][R2.64] ;  /* 0x0000000402087981 */ /* 0x002e22000c1efd00 */
[----:B---3--:R-:W-:-:S04]  /*00c0*/  IMAD.WIDE.U32 R4, R7, 0x4, R4 ;  /* 0x0000000407047825 */ /* 0x008fc800078e0004 */
[----:B0-----:R-:W-:Y:S01]  /*00d0*/  FMUL R8, R8, UR6 ;  /* 0x0000000608087c20 */ /* 0x001fe20008400000 */
[----:B------:R-:W-:Y:S01]  /*00e0*/  FMUL R9, R9, UR6 ;  /* 0x0000000609097c20 */ /* 0x000fe20008400000 */
[----:B------:R-:W-:Y:S01]  /*00f0*/  FMUL R10, R10, UR6 ;  /* 0x000000060a0a7c20 */ /* 0x000fe20008400000 */
[----:B------:R-:W-:-:S05]  /*0100*/  FMUL R11, R11, UR6 ;  /* 0x000000060b0b7c20 */ /* 0x000fca0008400000 */
[----:B------:R-:W-:Y:S01]  /*0110*/  STG.E.128.STRONG.GPU desc[UR4][R4.64], R8 ;  /* 0x0000000804007986 */ /* 0x000fe2000c10fd04 */
[----:B------:R-:W-:Y:S05]  /*0120*/  EXIT ;  /* 0x000000000000794d */ /* 0x000fea0003800000 */
.L_x_1:
        /* <DEDUP_REMOVED lines=13> */
.L_x_4:


//--------------------- .text._Z7MemzeroPf        --------------------------
	.section	.text._Z7MemzeroPf,"ax",@progbits
	.align	128
        .global         _Z7MemzeroPf
        .type           _Z7MemzeroPf,@function
        .size           _Z7MemzeroPf,(.L_x_5 - _Z7MemzeroPf)
        .other          _Z7MemzeroPf,@"STO_CUDA_ENTRY STV_DEFAULT"
_Z7MemzeroPf:
.text._Z7MemzeroPf:
[----:B------:R-:W-:Y:S01]  /*0000*/  LDC R1, c[0x0][0x37c] ;  /* 0x0000df00ff017b82 */ /* 0x000fe20000000800 */
[----:B------:R-:W0:Y:S07]  /*0010*/  S2R R5, SR_TID.X ;  /* 0x0000000000057919 */ /* 0x000e2e0000002100 */
[----:B------:R-:W0:Y:S01]  /*0020*/  S2UR UR6, SR_CTAID.X ;  /* 0x00000000000679c3 */ /* 0x000e220000002500 */
[----:B------:R-:W1:Y:S07]  /*0030*/  LDCU.64 UR4, c[0x0][0x358] ;  /* 0x00006b00ff0477ac */ /* 0x000e6e0008000a00 */
[----:B------:R-:W0:Y:S08]  /*0040*/  LDC R0, c[0x0][0x360] ;  /* 0x0000d800ff007b82 */ /* 0x000e300000000800 */
[----:B------:R-:W2:Y:S01]  /*0050*/  LDC.64 R2, c[0x0][0x380] ;  /* 0x0000e000ff027b82 */ /* 0x000ea20000000a00 */
[----:B0-----:R-:W-:-:S04]  /*0060*/  IMAD R5, R0, UR6, R5 ;  /* 0x0000000600057c24 */ /* 0x001fc8000f8e0205 */
[----:B--2---:R-:W-:-:S05]  /*0070*/  IMAD.WIDE.U32 R2, R5, 0x4, R2 ;  /* 0x0000000405027825 */ /* 0x004fca00078e0002 */
[----:B-1----:R-:W-:Y:S01]  /*0080*/  STG.E.STRONG.SYS desc[UR4][R2.64], RZ ;  /* 0x000000ff02007986 */ /* 0x002fe2000c115904 */
[----:B------:R-:W-:Y:S05]  /*0090*/  EXIT ;  /* 0x000000000000794d */ /* 0x000fea0003800000 */
.L_x_2:
        /* <DEDUP_REMOVED lines=14> */
.L_x_5:


//--------------------- .nv.shared.reserved.0     --------------------------
	.section	.nv.shared.reserved.0,"aw",@nobits
	.weak		__nv_reservedSMEM_offset_0_alias
	.size		__nv_reservedSMEM_offset_0_alias, 0, 64
	.other		__nv_reservedSMEM_offset_0_alias,@"STO_CUDA_RESERVED_SHARED STV_DEFAULT"
__nv_reservedSMEM_offset_0_alias:
	.zero		0
	.zero		64


//--------------------- .nv.constant0._Z4AxpyIL7CacheOp1EEvfPKfPf --------------------------
	.section	.nv.constant0._Z4AxpyIL7CacheOp1EEvfPKfPf,"a",@progbits
	.sectionflags	@""
	.align	4
.nv.constant0._Z4AxpyIL7CacheOp1EEvfPKfPf:
	.zero		920


//--------------------- .nv.constant0._Z4AxpyIL7CacheOp0EEvfPKfPf --------------------------
	.section	.nv.constant0._Z4AxpyIL7CacheOp0EEvfPKfPf,"a",@progbits
	.sectionflags	@""
	.align	4
.nv.constant0._Z4AxpyIL7CacheOp0EEvfPKfPf:
	.zero		920


//--------------------- .nv.constant0._Z7MemzeroPf --------------------------
	.section	.nv.constant0._Z7MemzeroPf,"a",@progbits
	.sectionflags	@""
	.align	4
.nv.constant0._Z7MemzeroPf:
	.zero		904


//--------------------- SYMBOLS --------------------------

	.type		.nv.reservedSmem.offset0,@object
	.size		.nv.reservedSmem.offset0,0x4
